//
// Generated by NVIDIA NVVM Compiler
//
// Compiler Build ID: CL-36424714
// Cuda compilation tools, release 13.0, V13.0.88
// Based on NVVM 20.0.0
//

.version 9.0
.target sm_100
.address_size 64

	// .globl	_Z11vec_add_refPKfS0_Pfi

.visible .entry _Z11vec_add_refPKfS0_Pfi(
	.param .u64 .ptr .align 1 _Z11vec_add_refPKfS0_Pfi_param_0,
	.param .u64 .ptr .align 1 _Z11vec_add_refPKfS0_Pfi_param_1,
	.param .u64 .ptr .align 1 _Z11vec_add_refPKfS0_Pfi_param_2,
	.param .u32 _Z11vec_add_refPKfS0_Pfi_param_3
)
{
	.reg .pred 	%p<2>;
	.reg .b32 	%r<6>;
	.reg .b32 	%f<4>;
	.reg .b64 	%rd<11>;

	ld.param.u64 	%rd1, [_Z11vec_add_refPKfS0_Pfi_param_0];
	ld.param.u64 	%rd2, [_Z11vec_add_refPKfS0_Pfi_param_1];
	ld.param.u64 	%rd3, [_Z11vec_add_refPKfS0_Pfi_param_2];
	ld.param.u32 	%r2, [_Z11vec_add_refPKfS0_Pfi_param_3];
	mov.u32 	%r3, %ctaid.x;
	mov.u32 	%r4, %ntid.x;
	mov.u32 	%r5, %tid.x;
	mad.lo.s32 	%r1, %r3, %r4, %r5;
	setp.ge.s32 	%p1, %r1, %r2;
	@%p1 bra 	$L__BB0_2;
	cvta.to.global.u64 	%rd4, %rd1;
	cvta.to.global.u64 	%rd5, %rd2;
	cvta.to.global.u64 	%rd6, %rd3;
	mul.wide.s32 	%rd7, %r1, 4;
	add.s64 	%rd8, %rd4, %rd7;
	ld.global.nc.f32 	%f1, [%rd8];
	add.s64 	%rd9, %rd5, %rd7;
	ld.global.nc.f32 	%f2, [%rd9];
	add.f32 	%f3, %f1, %f2;
	add.s64 	%rd10, %rd6, %rd7;
	st.global.f32 	[%rd10], %f3;
$L__BB0_2:
	ret;

}


// ===== COMPILED SASS (sm_100) =====

	.target	sm_100

	.elftype	@"ET_EXEC"


//--------------------- .note.nv.tkinfo           --------------------------
	.section	.note.nv.tkinfo,"",@"SHT_NOTE"
	.sectionflags	@"SHF_NOTE_NV_TKINFO"
	.tkinfo
        /*0018*/ 	.word	0x00000002
        /*0030*/ 	.string	""
        /*0030*/ 	.string	"ptxas"
        /*0030*/ 	.string	"Cuda compilation tools, release 13.0, V13.0.88"
        /*0030*/ 	.string	"Build cuda_13.0.r13.0/compiler.36424714_0"
        /*0030*/ 	.string	"-arch sm_100 -m 64 "



//--------------------- .note.nv.cuinfo           --------------------------
	.section	.note.nv.cuinfo,"",@"SHT_NOTE"
	.sectionflags	@"SHF_NOTE_NV_CUINFO"
        /*0018*/ 	.short	0x0002
        /*001a*/ 	.short	0x0064
        /*001c*/ 	.short	0x0082
	.zero		2


//--------------------- .nv.info                  --------------------------
	.section	.nv.info,"",@"SHT_CUDA_INFO"
	.align	4


	//----- nvinfo : EIATTR_REGCOUNT
	.align		4
        /*0000*/ 	.byte	0x04, 0x2f
        /*0002*/ 	.short	(.L_1 - .L_0)
	.align		4
.L_0:
        /*0004*/ 	.word	index@(_Z11vec_add_refPKfS0_Pfi)
        /*0008*/ 	.word	0x0000000c


	//----- nvinfo : EIATTR_FRAME_SIZE
	.align		4
.L_1:
        /*000c*/ 	.byte	0x04, 0x11
        /*000e*/ 	.short	(.L_3 - .L_2)
	.align		4
.L_2:
        /*0010*/ 	.word	index@(_Z11vec_add_refPKfS0_Pfi)
        /*0014*/ 	.word	0x00000000


	//----- nvinfo : EIATTR_MIN_STACK_SIZE
	.align		4
.L_3:
        /*0018*/ 	.byte	0x04, 0x12
        /*001a*/ 	.short	(.L_5 - .L_4)
	.align		4
.L_4:
        /*001c*/ 	.word	index@(_Z11vec_add_refPKfS0_Pfi)
        /*0020*/ 	.word	0x00000000
.L_5:


//--------------------- .nv.compat                --------------------------
	.section	.nv.compat,"",@"SHT_CUDA_COMPAT_INFO"
	.align	4
        /*0000*/ 	.byte	0x02, 0x09, 0x00, 0x00, 0x02, 0x02, 0x01, 0x00, 0x02, 0x05, 0x05, 0x00, 0x03, 0x07, 0x01, 0x01
        /*0010*/ 	.byte	0x02, 0x03, 0x00, 0x00, 0x02, 0x06, 0x01, 0x00, 0x04, 0x0b, 0x08, 0x00, 0x09, 0x00, 0x00, 0x00
        /*0020*/ 	.byte	0x00, 0x00, 0x00, 0x00


//--------------------- .nv.info._Z11vec_add_refPKfS0_Pfi --------------------------
	.section	.nv.info._Z11vec_add_refPKfS0_Pfi,"",@"SHT_CUDA_INFO"
	.sectionflags	@""
	.align	4


	//----- nvinfo : EIATTR_CUDA_API_VERSION
	.align		4
        /*0000*/ 	.byte	0x04, 0x37
        /*0002*/ 	.short	(.L_7 - .L_6)
.L_6:
        /*0004*/ 	.word	0x00000082


	//----- nvinfo : EIATTR_KPARAM_INFO
	.align		4
.L_7:
        /*0008*/ 	.byte	0x04, 0x17
        /*000a*/ 	.short	(.L_9 - .L_8)
.L_8:
        /*000c*/ 	.word	0x00000000
        /*0010*/ 	.short	0x0003
        /*0012*/ 	.short	0x0018
        /*0014*/ 	.byte	0x00, 0xf0, 0x11, 0x00


	//----- nvinfo : EIATTR_KPARAM_INFO
	.align		4
.L_9:
        /*0018*/ 	.byte	0x04, 0x17
        /*001a*/ 	.short	(.L_11 - .L_10)
.L_10:
        /*001c*/ 	.word	0x00000000
        /*0020*/ 	.short	0x0002
        /*0022*/ 	.short	0x0010
        /*0024*/ 	.byte	0x00, 0xf5, 0x21, 0x00


	//----- nvinfo : EIATTR_KPARAM_INFO
	.align		4
.L_11:
        /*0028*/ 	.byte	0x04, 0x17
        /*002a*/ 	.short	(.L_13 - .L_12)
.L_12:
        /*002c*/ 	.word	0x00000000
        /*0030*/ 	.short	0x0001
        /*0032*/ 	.short	0x0008
        /*0034*/ 	.byte	0x00, 0xf5, 0x21, 0x00


	//----- nvinfo : EIATTR_KPARAM_INFO
	.align		4
.L_13:
        /*0038*/ 	.byte	0x04, 0x17
        /*003a*/ 	.short	(.L_15 - .L_14)
.L_14:
        /*003c*/ 	.word	0x00000000
        /*0040*/ 	.short	0x0000
        /*0042*/ 	.short	0x0000
        /*0044*/ 	.byte	0x00, 0xf5, 0x21, 0x00


	//----- nvinfo : EIATTR_SPARSE_MMA_MASK
	.align		4
.L_15:
        /*0048*/ 	.byte	0x03, 0x50
        /*004a*/ 	.short	0x0000


	//----- nvinfo : EIATTR_MAXREG_COUNT
	.align		4
        /*004c*/ 	.byte	0x03, 0x1b
        /*004e*/ 	.short	0x00ff


	//----- nvinfo : EIATTR_MERCURY_ISA_VERSION
	.align		4
        /*0050*/ 	.byte	0x03, 0x5f
        /*0052*/ 	.short	0x0101


	//----- nvinfo : EIATTR_VRC_CTA_INIT_COUNT
	.align		4
        /*0054*/ 	.byte	0x02, 0x4a
	.zero		1
	.zero		1


	//----- nvinfo : EIATTR_EXIT_INSTR_OFFSETS
	.align		4
        /*0058*/ 	.byte	0x04, 0x1c
        /*005a*/ 	.short	(.L_17 - .L_16)


	//   ....[0]....
.L_16:
        /*005c*/ 	.word	0x00000070


	//   ....[1]....
        /*0060*/ 	.word	0x00000130


	//----- nvinfo : EIATTR_CBANK_PARAM_SIZE
	.align		4
.L_17:
        /*0064*/ 	.byte	0x03, 0x19
        /*0066*/ 	.short	0x001c


	//----- nvinfo : EIATTR_PARAM_CBANK
	.align		4
        /*0068*/ 	.byte	0x04, 0x0a
        /*006a*/ 	.short	(.L_19 - .L_18)
	.align		4
.L_18:
        /*006c*/ 	.word	index@(.nv.constant0._Z11vec_add_refPKfS0_Pfi)
        /*0070*/ 	.short	0x0380
        /*0072*/ 	.short	0x001c


	//----- nvinfo : EIATTR_SW_WAR
	.align		4
.L_19:
        /*0074*/ 	.byte	0x04, 0x36
        /*0076*/ 	.short	(.L_21 - .L_20)
.L_20:
        /*0078*/ 	.word	0x00000008
.L_21:


//--------------------- .nv.callgraph             --------------------------
	.section	.nv.callgraph,"",@"SHT_CUDA_CALLGRAPH"
	.align	4
	.sectionentsize	8
	.align		4
        /*0000*/ 	.word	0x00000000
	.align		4
        /*0004*/ 	.word	0xffffffff
	.align		4
        /*0008*/ 	.word	0x00000000
	.align		4
        /*000c*/ 	.word	0xfffffffe
	.align		4
        /*0010*/ 	.word	0x00000000
	.align		4
        /*0014*/ 	.word	0xfffffffd
	.align		4
        /*0018*/ 	.word	0x00000000
	.align		4
        /*001c*/ 	.word	0xfffffffc


//--------------------- .text._Z11vec_add_refPKfS0_Pfi --------------------------
	.section	.text._Z11vec_add_refPKfS0_Pfi,"ax",@progbits
	.align	128
        .global         _Z11vec_add_refPKfS0_Pfi
        .type           _Z11vec_add_refPKfS0_Pfi,@function
        .size           _Z11vec_add_refPKfS0_Pfi,(.L_x_1 - _Z11vec_add_refPKfS0_Pfi)
        .other          _Z11vec_add_refPKfS0_Pfi,@"STO_CUDA_ENTRY STV_DEFAULT"
_Z11vec_add_refPKfS0_Pfi:
.text._Z11vec_add_refPKfS0_Pfi:
[----:B------:R-:W-:Y:S01]  /*0000*/  LDC R1, c[0x0][0x37c] ;  /* 0x0000df00ff017b82 */ /* 0x000fe20000000800 */
[----:B------:R-:W0:Y:S07]  /*0010*/  S2R R0, SR_TID.X ;  /* 0x0000000000007919 */ /* 0x000e2e0000002100 */
[----:B------:R-:W0:Y:S01]  /*0020*/  S2UR UR4, SR_CTAID.X ;  /* 0x00000000000479c3 */ /* 0x000e220000002500 */
[----:B------:R-:W1:Y:S07]  /*0030*/  LDCU UR5, c[0x0][0x398] ;  /* 0x00007300ff0577ac */ /* 0x000e6e0008000800 */
[----:B------:R-:W0:Y:S02]  /*0040*/  LDC R9, c[0x0][0x360] ;  /* 0x0000d800ff097b82 */ /* 0x000e240000000800 */
[----:B0-----:R-:W-:-:S05]  /*0050*/  IMAD R9, R9, UR4, R0 ;  /* 0x0000000409097c24 */ /* 0x001fca000f8e0200 */
[----:B-1----:R-:W-:-:S13]  /*0060*/  ISETP.GE.AND P0, PT, R9, UR5, PT ;  /* 0x0000000509007c0c */ /* 0x002fda000bf06270 */
[----:B------:R-:W-:Y:S05]  /*0070*/  @P0 EXIT ;  /* 0x000000000000094d */ /* 0x000fea0003800000 */
[----:B------:R-:W0:Y:S01]  /*0080*/  LDC.64 R2, c[0x0][0x380] ;  /* 0x0000e000ff027b82 */ /* 0x000e220000000a00 */
[----:B------:R-:W1:Y:S07]  /*0090*/  LDCU.64 UR4, c[0x0][0x358] ;  /* 0x00006b00ff0477ac */ /* 0x000e6e0008000a00 */
[----:B------:R-:W2:Y:S08]  /*00a0*/  LDC.64 R4, c[0x0][0x388] ;  /* 0x0000e200ff047b82 */ /* 0x000eb00000000a00 */
[----:B------:R-:W3:Y:S01]  /*00b0*/  LDC.64 R6, c[0x0][0x390] ;  /* 0x0000e400ff067b82 */ /* 0x000ee20000000a00 */
[----:B0-----:R-:W-:-:S06]  /*00c0*/  IMAD.WIDE R2, R9, 0x4, R2 ;  /* 0x0000000409027825 */ /* 0x001fcc00078e0202 */
[----:B-1----:R-:W4:Y:S01]  /*00d0*/  LDG.E.CONSTANT R2, desc[UR4][R2.64] ;  /* 0x0000000402027981 */ /* 0x002f22000c1e9900 */
[----:B--2---:R-:W-:-:S06]  /*00e0*/  IMAD.WIDE R4, R9, 0x4, R4 ;  /* 0x0000000409047825 */ /* 0x004fcc00078e0204 */
[----:B------:R-:W4:Y:S01]  /*00f0*/  LDG.E.CONSTANT R5, desc[UR4][R4.64] ;  /* 0x0000000404057981 */ /* 0x000f22000c1e9900 */
[----:B---3--:R-:W-:-:S04]  /*0100*/  IMAD.WIDE R6, R9, 0x4, R6 ;  /* 0x0000000409067825 */ /* 0x008fc800078e0206 */
[----:B----4-:R-:W-:-:S05]  /*0110*/  FADD R9, R2, R5 ;  /* 0x0000000502097221 */ /* 0x010fca0000000000 */
[----:B------:R-:W-:Y:S01]  /*0120*/  STG.E desc[UR4][R6.64], R9 ;  /* 0x0000000906007986 */ /* 0x000fe2000c101904 */
[----:B------:R-:W-:Y:S05]  /*0130*/  EXIT ;  /* 0x000000000000794d */ /* 0x000fea0003800000 */
.L_x_0:
[----:B------:R-:W-:-:S00]  /*0140*/  BRA `(.L_x_0) ;  /* 0xfffffffc00fc7947 */ /* 0x000fc0000383ffff */
[----:B------:R-:W-:-:S00]  /*0150*/  NOP ;  /* 0x0000000000007918 */ /* 0x000fc00000000000 */
        /* <DEDUP_REMOVED lines=10> */
.L_x_1:


//--------------------- .nv.shared.reserved.0     --------------------------
	.section	.nv.shared.reserved.0,"aw",@nobits
	.weak		__nv_reservedSMEM_offset_0_alias
	.size		__nv_reservedSMEM_offset_0_alias, 0, 64
	.other		__nv_reservedSMEM_offset_0_alias,@"STO_CUDA_RESERVED_SHARED STV_DEFAULT"
__nv_reservedSMEM_offset_0_alias:
	.zero		0
	.zero		64


//--------------------- .nv.constant0._Z11vec_add_refPKfS0_Pfi --------------------------
	.section	.nv.constant0._Z11vec_add_refPKfS0_Pfi,"a",@progbits
	.sectionflags	@""
	.align	4
.nv.constant0._Z11vec_add_refPKfS0_Pfi:
	.zero		924


//--------------------- SYMBOLS --------------------------

	.type		.nv.reservedSmem.offset0,@object
	.size		.nv.reservedSmem.offset0,0x4
